//
// Generated by NVIDIA NVVM Compiler
//
// Compiler Build ID: CL-36424714
// Cuda compilation tools, release 13.0, V13.0.88
// Based on NVVM 20.0.0
//

.version 9.0
.target sm_100
.address_size 64

	// .globl	_Z8d_MatMulPfS_S_i

.visible .entry _Z8d_MatMulPfS_S_i(
	.param .u64 .ptr .align 1 _Z8d_MatMulPfS_S_i_param_0,
	.param .u64 .ptr .align 1 _Z8d_MatMulPfS_S_i_param_1,
	.param .u64 .ptr .align 1 _Z8d_MatMulPfS_S_i_param_2,
	.param .u32 _Z8d_MatMulPfS_S_i_param_3
)
{
	.reg .pred 	%p<10>;
	.reg .b32 	%r<40>;
	.reg .b32 	%f<67>;
	.reg .b64 	%rd<67>;

	ld.param.u64 	%rd14, [_Z8d_MatMulPfS_S_i_param_0];
	ld.param.u64 	%rd15, [_Z8d_MatMulPfS_S_i_param_1];
	ld.param.u32 	%r18, [_Z8d_MatMulPfS_S_i_param_3];
	cvta.to.global.u64 	%rd1, %rd15;
	cvta.to.global.u64 	%rd2, %rd14;
	mov.u32 	%r19, %ctaid.y;
	mov.u32 	%r20, %ntid.y;
	mov.u32 	%r21, %tid.y;
	mad.lo.s32 	%r1, %r19, %r20, %r21;
	mov.u32 	%r22, %ctaid.x;
	mov.u32 	%r23, %ntid.x;
	mov.u32 	%r24, %tid.x;
	mad.lo.s32 	%r2, %r22, %r23, %r24;
	max.s32 	%r25, %r1, %r2;
	setp.ge.s32 	%p1, %r25, %r18;
	@%p1 bra 	$L__BB0_13;
	mul.lo.s32 	%r3, %r18, %r1;
	and.b32  	%r4, %r18, 7;
	setp.lt.u32 	%p2, %r18, 8;
	mov.f32 	%f66, 0f00000000;
	mov.b32 	%r38, 0;
	@%p2 bra 	$L__BB0_4;
	and.b32  	%r38, %r18, 2147483640;
	neg.s32 	%r36, %r38;
	mul.wide.s32 	%rd16, %r18, 4;
	add.s64 	%rd3, %rd1, %rd16;
	shl.b32 	%r7, %r18, 3;
	mul.wide.s32 	%rd17, %r18, 8;
	add.s64 	%rd4, %rd1, %rd17;
	mul.wide.s32 	%rd18, %r18, 12;
	add.s64 	%rd5, %rd1, %rd18;
	mul.wide.s32 	%rd19, %r18, 16;
	add.s64 	%rd6, %rd1, %rd19;
	mul.wide.s32 	%rd20, %r18, 20;
	add.s64 	%rd7, %rd1, %rd20;
	mul.wide.s32 	%rd21, %r18, 24;
	add.s64 	%rd8, %rd1, %rd21;
	mul.wide.s32 	%rd22, %r18, 28;
	add.s64 	%rd9, %rd1, %rd22;
	mul.wide.u32 	%rd23, %r3, 4;
	add.s64 	%rd24, %rd23, %rd2;
	add.s64 	%rd66, %rd24, 16;
	mov.f32 	%f66, 0f00000000;
	mov.u32 	%r35, %r2;
$L__BB0_3:
	.pragma "nounroll";
	mul.wide.s32 	%rd25, %r35, 4;
	add.s64 	%rd26, %rd3, %rd25;
	add.s64 	%rd27, %rd4, %rd25;
	add.s64 	%rd28, %rd5, %rd25;
	add.s64 	%rd29, %rd6, %rd25;
	add.s64 	%rd30, %rd7, %rd25;
	add.s64 	%rd31, %rd8, %rd25;
	add.s64 	%rd32, %rd9, %rd25;
	add.s64 	%rd33, %rd1, %rd25;
	ld.global.f32 	%f16, [%rd66+-16];
	ld.global.f32 	%f17, [%rd33];
	fma.rn.f32 	%f18, %f16, %f17, %f66;
	ld.global.f32 	%f19, [%rd66+-12];
	ld.global.f32 	%f20, [%rd26];
	fma.rn.f32 	%f21, %f19, %f20, %f18;
	ld.global.f32 	%f22, [%rd66+-8];
	ld.global.f32 	%f23, [%rd27];
	fma.rn.f32 	%f24, %f22, %f23, %f21;
	ld.global.f32 	%f25, [%rd66+-4];
	ld.global.f32 	%f26, [%rd28];
	fma.rn.f32 	%f27, %f25, %f26, %f24;
	ld.global.f32 	%f28, [%rd66];
	ld.global.f32 	%f29, [%rd29];
	fma.rn.f32 	%f30, %f28, %f29, %f27;
	ld.global.f32 	%f31, [%rd66+4];
	ld.global.f32 	%f32, [%rd30];
	fma.rn.f32 	%f33, %f31, %f32, %f30;
	ld.global.f32 	%f34, [%rd66+8];
	ld.global.f32 	%f35, [%rd31];
	fma.rn.f32 	%f36, %f34, %f35, %f33;
	ld.global.f32 	%f37, [%rd66+12];
	ld.global.f32 	%f38, [%rd32];
	fma.rn.f32 	%f66, %f37, %f38, %f36;
	add.s32 	%r36, %r36, 8;
	add.s32 	%r35, %r35, %r7;
	add.s64 	%rd66, %rd66, 32;
	setp.ne.s32 	%p3, %r36, 0;
	@%p3 bra 	$L__BB0_3;
$L__BB0_4:
	setp.eq.s32 	%p4, %r4, 0;
	@%p4 bra 	$L__BB0_12;
	and.b32  	%r13, %r18, 3;
	setp.lt.u32 	%p5, %r4, 4;
	@%p5 bra 	$L__BB0_7;
	add.s32 	%r27, %r38, %r3;
	mul.wide.u32 	%rd34, %r27, 4;
	add.s64 	%rd35, %rd2, %rd34;
	ld.global.f32 	%f40, [%rd35];
	mad.lo.s32 	%r28, %r38, %r18, %r2;
	mul.wide.s32 	%rd36, %r28, 4;
	add.s64 	%rd37, %rd1, %rd36;
	ld.global.f32 	%f41, [%rd37];
	fma.rn.f32 	%f42, %f40, %f41, %f66;
	cvt.u64.u32 	%rd38, %r3;
	cvt.u64.u32 	%rd39, %r38;
	add.s64 	%rd40, %rd39, %rd38;
	shl.b64 	%rd41, %rd40, 2;
	add.s64 	%rd42, %rd2, %rd41;
	ld.global.f32 	%f43, [%rd42+4];
	mul.wide.s32 	%rd43, %r18, 4;
	add.s64 	%rd44, %rd37, %rd43;
	ld.global.f32 	%f44, [%rd44];
	fma.rn.f32 	%f45, %f43, %f44, %f42;
	ld.global.f32 	%f46, [%rd42+8];
	add.s64 	%rd45, %rd44, %rd43;
	ld.global.f32 	%f47, [%rd45];
	fma.rn.f32 	%f48, %f46, %f47, %f45;
	ld.global.f32 	%f49, [%rd42+12];
	add.s64 	%rd46, %rd45, %rd43;
	ld.global.f32 	%f50, [%rd46];
	fma.rn.f32 	%f66, %f49, %f50, %f48;
	add.s32 	%r38, %r38, 4;
$L__BB0_7:
	setp.eq.s32 	%p6, %r13, 0;
	@%p6 bra 	$L__BB0_12;
	setp.eq.s32 	%p7, %r13, 1;
	@%p7 bra 	$L__BB0_10;
	add.s32 	%r29, %r38, %r3;
	mul.wide.u32 	%rd47, %r29, 4;
	add.s64 	%rd48, %rd2, %rd47;
	ld.global.f32 	%f52, [%rd48];
	mad.lo.s32 	%r30, %r38, %r18, %r2;
	mul.wide.s32 	%rd49, %r30, 4;
	add.s64 	%rd50, %rd1, %rd49;
	ld.global.f32 	%f53, [%rd50];
	fma.rn.f32 	%f54, %f52, %f53, %f66;
	cvt.u64.u32 	%rd51, %r3;
	cvt.u64.u32 	%rd52, %r38;
	add.s64 	%rd53, %rd52, %rd51;
	shl.b64 	%rd54, %rd53, 2;
	add.s64 	%rd55, %rd2, %rd54;
	ld.global.f32 	%f55, [%rd55+4];
	mul.wide.s32 	%rd56, %r18, 4;
	add.s64 	%rd57, %rd50, %rd56;
	ld.global.f32 	%f56, [%rd57];
	fma.rn.f32 	%f66, %f55, %f56, %f54;
	add.s32 	%r38, %r38, 2;
$L__BB0_10:
	and.b32  	%r31, %r18, 1;
	setp.eq.b32 	%p8, %r31, 1;
	not.pred 	%p9, %p8;
	@%p9 bra 	$L__BB0_12;
	add.s32 	%r32, %r38, %r3;
	mul.wide.u32 	%rd58, %r32, 4;
	add.s64 	%rd59, %rd2, %rd58;
	ld.global.f32 	%f57, [%rd59];
	mad.lo.s32 	%r33, %r38, %r18, %r2;
	mul.wide.s32 	%rd60, %r33, 4;
	add.s64 	%rd61, %rd1, %rd60;
	ld.global.f32 	%f58, [%rd61];
	fma.rn.f32 	%f66, %f57, %f58, %f66;
$L__BB0_12:
	ld.param.u64 	%rd65, [_Z8d_MatMulPfS_S_i_param_2];
	add.s32 	%r34, %r3, %r2;
	cvta.to.global.u64 	%rd62, %rd65;
	mul.wide.s32 	%rd63, %r34, 4;
	add.s64 	%rd64, %rd62, %rd63;
	st.global.f32 	[%rd64], %f66;
$L__BB0_13:
	ret;

}


// ===== COMPILED SASS (sm_100) =====

	.target	sm_100

	.elftype	@"ET_EXEC"


//--------------------- .note.nv.tkinfo           --------------------------
	.section	.note.nv.tkinfo,"",@"SHT_NOTE"
	.sectionflags	@"SHF_NOTE_NV_TKINFO"
	.tkinfo
        /*0018*/ 	.word	0x00000002
        /*0030*/ 	.string	""
        /*0030*/ 	.string	"ptxas"
        /*0030*/ 	.string	"Cuda compilation tools, release 13.0, V13.0.88"
        /*0030*/ 	.string	"Build cuda_13.0.r13.0/compiler.36424714_0"
        /*0030*/ 	.string	"-arch sm_100 -m 64 "



//--------------------- .note.nv.cuinfo           --------------------------
	.section	.note.nv.cuinfo,"",@"SHT_NOTE"
	.sectionflags	@"SHF_NOTE_NV_CUINFO"
        /*0018*/ 	.short	0x0002
        /*001a*/ 	.short	0x0064
        /*001c*/ 	.short	0x0082
	.zero		2


//--------------------- .nv.info                  --------------------------
	.section	.nv.info,"",@"SHT_CUDA_INFO"
	.align	4


	//----- nvinfo : EIATTR_REGCOUNT
	.align		4
        /*0000*/ 	.byte	0x04, 0x2f
        /*0002*/ 	.short	(.L_1 - .L_0)
	.align		4
.L_0:
        /*0004*/ 	.word	index@(_Z8d_MatMulPfS_S_i)
        /*0008*/ 	.word	0x0000001e


	//----- nvinfo : EIATTR_FRAME_SIZE
	.align		4
.L_1:
        /*000c*/ 	.byte	0x04, 0x11
        /*000e*/ 	.short	(.L_3 - .L_2)
	.align		4
.L_2:
        /*0010*/ 	.word	index@(_Z8d_MatMulPfS_S_i)
        /*0014*/ 	.word	0x00000000


	//----- nvinfo : EIATTR_MIN_STACK_SIZE
	.align		4
.L_3:
        /*0018*/ 	.byte	0x04, 0x12
        /*001a*/ 	.short	(.L_5 - .L_4)
	.align		4
.L_4:
        /*001c*/ 	.word	index@(_Z8d_MatMulPfS_S_i)
        /*0020*/ 	.word	0x00000000
.L_5:


//--------------------- .nv.compat                --------------------------
	.section	.nv.compat,"",@"SHT_CUDA_COMPAT_INFO"
	.align	4
        /*0000*/ 	.byte	0x02, 0x09, 0x00, 0x00, 0x02, 0x02, 0x01, 0x00, 0x02, 0x05, 0x05, 0x00, 0x03, 0x07, 0x01, 0x01
        /*0010*/ 	.byte	0x02, 0x03, 0x00, 0x00, 0x02, 0x06, 0x01, 0x00, 0x04, 0x0b, 0x08, 0x00, 0x09, 0x00, 0x00, 0x00
        /*0020*/ 	.byte	0x00, 0x00, 0x00, 0x00


//--------------------- .nv.info._Z8d_MatMulPfS_S_i --------------------------
	.section	.nv.info._Z8d_MatMulPfS_S_i,"",@"SHT_CUDA_INFO"
	.sectionflags	@""
	.align	4


	//----- nvinfo : EIATTR_CUDA_API_VERSION
	.align		4
        /*0000*/ 	.byte	0x04, 0x37
        /*0002*/ 	.short	(.L_7 - .L_6)
.L_6:
        /*0004*/ 	.word	0x00000082


	//----- nvinfo : EIATTR_KPARAM_INFO
	.align		4
.L_7:
        /*0008*/ 	.byte	0x04, 0x17
        /*000a*/ 	.short	(.L_9 - .L_8)
.L_8:
        /*000c*/ 	.word	0x00000000
        /*0010*/ 	.short	0x0003
        /*0012*/ 	.short	0x0018
        /*0014*/ 	.byte	0x00, 0xf0, 0x11, 0x00


	//----- nvinfo : EIATTR_KPARAM_INFO
	.align		4
.L_9:
        /*0018*/ 	.byte	0x04, 0x17
        /*001a*/ 	.short	(.L_11 - .L_10)
.L_10:
        /*001c*/ 	.word	0x00000000
        /*0020*/ 	.short	0x0002
        /*0022*/ 	.short	0x0010
        /*0024*/ 	.byte	0x00, 0xf5, 0x21, 0x00


	//----- nvinfo : EIATTR_KPARAM_INFO
	.align		4
.L_11:
        /*0028*/ 	.byte	0x04, 0x17
        /*002a*/ 	.short	(.L_13 - .L_12)
.L_12:
        /*002c*/ 	.word	0x00000000
        /*0030*/ 	.short	0x0001
        /*0032*/ 	.short	0x0008
        /*0034*/ 	.byte	0x00, 0xf5, 0x21, 0x00


	//----- nvinfo : EIATTR_KPARAM_INFO
	.align		4
.L_13:
        /*0038*/ 	.byte	0x04, 0x17
        /*003a*/ 	.short	(.L_15 - .L_14)
.L_14:
        /*003c*/ 	.word	0x00000000
        /*0040*/ 	.short	0x0000
        /*0042*/ 	.short	0x0000
        /*0044*/ 	.byte	0x00, 0xf5, 0x21, 0x00


	//----- nvinfo : EIATTR_SPARSE_MMA_MASK
	.align		4
.L_15:
        /*0048*/ 	.byte	0x03, 0x50
        /*004a*/ 	.short	0x0000


	//----- nvinfo : EIATTR_MAXREG_COUNT
	.align		4
        /*004c*/ 	.byte	0x03, 0x1b
        /*004e*/ 	.short	0x00ff


	//----- nvinfo : EIATTR_MERCURY_ISA_VERSION
	.align		4
        /*0050*/ 	.byte	0x03, 0x5f
        /*0052*/ 	.short	0x0101


	//----- nvinfo : EIATTR_VRC_CTA_INIT_COUNT
	.align		4
        /*0054*/ 	.byte	0x02, 0x4a
	.zero		1
	.zero		1


	//----- nvinfo : EIATTR_EXIT_INSTR_OFFSETS
	.align		4
        /*0058*/ 	.byte	0x04, 0x1c
        /*005a*/ 	.short	(.L_17 - .L_16)


	//   ....[0]....
.L_16:
        /*005c*/ 	.word	0x000000c0


	//   ....[1]....
        /*0060*/ 	.word	0x00000a90


	//----- nvinfo : EIATTR_CBANK_PARAM_SIZE
	.align		4
.L_17:
        /*0064*/ 	.byte	0x03, 0x19
        /*0066*/ 	.short	0x001c


	//----- nvinfo : EIATTR_PARAM_CBANK
	.align		4
        /*0068*/ 	.byte	0x04, 0x0a
        /*006a*/ 	.short	(.L_19 - .L_18)
	.align		4
.L_18:
        /*006c*/ 	.word	index@(.nv.constant0._Z8d_MatMulPfS_S_i)
        /*0070*/ 	.short	0x0380
        /*0072*/ 	.short	0x001c


	//----- nvinfo : EIATTR_SW_WAR
	.align		4
.L_19:
        /*0074*/ 	.byte	0x04, 0x36
        /*0076*/ 	.short	(.L_21 - .L_20)
.L_20:
        /*0078*/ 	.word	0x00000008
.L_21:


//--------------------- .nv.callgraph             --------------------------
	.section	.nv.callgraph,"",@"SHT_CUDA_CALLGRAPH"
	.align	4
	.sectionentsize	8
	.align		4
        /*0000*/ 	.word	0x00000000
	.align		4
        /*0004*/ 	.word	0xffffffff
	.align		4
        /*0008*/ 	.word	0x00000000
	.align		4
        /*000c*/ 	.word	0xfffffffe
	.align		4
        /*0010*/ 	.word	0x00000000
	.align		4
        /*0014*/ 	.word	0xfffffffd
	.align		4
        /*0018*/ 	.word	0x00000000
	.align		4
        /*001c*/ 	.word	0xfffffffc


//--------------------- .text._Z8d_MatMulPfS_S_i  --------------------------
	.section	.text._Z8d_MatMulPfS_S_i,"ax",@progbits
	.align	128
        .global         _Z8d_MatMulPfS_S_i
        .type           _Z8d_MatMulPfS_S_i,@function
        .size           _Z8d_MatMulPfS_S_i,(.L_x_5 - _Z8d_MatMulPfS_S_i)
        .other          _Z8d_MatMulPfS_S_i,@"STO_CUDA_ENTRY STV_DEFAULT"
_Z8d_MatMulPfS_S_i:
.text._Z8d_MatMulPfS_S_i:
[----:B------:R-:W-:Y:S01]  /*0000*/  LDC R1, c[0x0][0x37c] ;  /* 0x0000df00ff017b82 */ /* 0x000fe20000000800 */
[----:B------:R-:W0:Y:S07]  /*0010*/  S2R R0, SR_TID.Y ;  /* 0x0000000000007919 */ /* 0x000e2e0000002200 */
[----:B------:R-:W0:Y:S01]  /*0020*/  S2UR UR4, SR_CTAID.Y ;  /* 0x00000000000479c3 */ /* 0x000e220000002600 */
[----:B------:R-:W1:Y:S01]  /*0030*/  LDCU UR20, c[0x0][0x398] ;  /* 0x00007300ff1477ac */ /* 0x000e620008000800 */
[----:B------:R-:W2:Y:S06]  /*0040*/  S2R R3, SR_TID.X ;  /* 0x0000000000037919 */ /* 0x000eac0000002100 */
[----:B------:R-:W0:Y:S08]  /*0050*/  LDC R13, c[0x0][0x364] ;  /* 0x0000d900ff0d7b82 */ /* 0x000e300000000800 */
[----:B------:R-:W2:Y:S08]  /*0060*/  S2UR UR5, SR_CTAID.X ;  /* 0x00000000000579c3 */ /* 0x000eb00000002500 */
[----:B------:R-:W2:Y:S01]  /*0070*/  LDC R2, c[0x0][0x360] ;  /* 0x0000d800ff027b82 */ /* 0x000ea20000000800 */
[----:B0-----:R-:W-:-:S02]  /*0080*/  IMAD R13, R13, UR4, R0 ;  /* 0x000000040d0d7c24 */ /* 0x001fc4000f8e0200 */
[----:B--2---:R-:W-:-:S05]  /*0090*/  IMAD R0, R2, UR5, R3 ;  /* 0x0000000502007c24 */ /* 0x004fca000f8e0203 */
[----:B------:R-:W-:-:S04]  /*00a0*/  VIMNMX R2, PT, PT, R13, R0, !PT ;  /* 0x000000000d027248 */ /* 0x000fc80007fe0100 */
[----:B-1----:R-:W-:-:S13]  /*00b0*/  ISETP.GE.AND P0, PT, R2, UR20, PT ;  /* 0x0000001402007c0c */ /* 0x002fda000bf06270 */
[----:B------:R-:W-:Y:S05]  /*00c0*/  @P0 EXIT ;  /* 0x000000000000094d */ /* 0x000fea0003800000 */
[----:B------:R-:W-:Y:S01]  /*00d0*/  UISETP.GE.U32.AND UP0, UPT, UR20, 0x8, UPT ;  /* 0x000000081400788c */ /* 0x000fe2000bf06070 */
[----:B------:R-:W-:Y:S02]  /*00e0*/  HFMA2 R12, -RZ, RZ, 0, 0 ;  /* 0x00000000ff0c7431 */ /* 0x000fe400000001ff */
[----:B------:R-:W-:Y:S01]  /*00f0*/  IMAD R13, R13, UR20, RZ ;  /* 0x000000140d0d7c24 */ /* 0x000fe2000f8e02ff */
[----:B------:R-:W-:Y:S01]  /*0100*/  UMOV UR4, URZ ;  /* 0x000000ff00047c82 */ /* 0x000fe20008000000 */
[----:B------:R-:W0:Y:S04]  /*0110*/  LDCU.64 UR18, c[0x0][0x358] ;  /* 0x00006b00ff1277ac */ /* 0x000e280008000a00 */
[----:B------:R-:W-:Y:S05]  /*0120*/  BRA.U !UP0, `(.L_x_0) ;  /* 0x0000000508047547 */ /* 0x000fea000b800000 */
[----:B------:R-:W1:Y:S01]  /*0130*/  LDCU.128 UR24, c[0x0][0x380] ;  /* 0x00007000ff1877ac */ /* 0x000e620008000c00 */
[----:B------:R-:W-:Y:S02]  /*0140*/  MOV R12, RZ ;  /* 0x000000ff000c7202 */ /* 0x000fe40000000f00 */
[----:B------:R-:W-:Y:S01]  /*0150*/  MOV R14, R0 ;  /* 0x00000000000e7202 */ /* 0x000fe20000000f00 */
[----:B------:R-:W-:-:S04]  /*0160*/  ULOP3.LUT UR4, UR20, 0x7ffffff8, URZ, 0xc0, !UPT ;  /* 0x7ffffff814047892 */ /* 0x000fc8000f8ec0ff */
[----:B------:R-:W-:Y:S01]  /*0170*/  UIADD3 UR5, UPT, UPT, -UR4, URZ, URZ ;  /* 0x000000ff04057290 */ /* 0x000fe2000fffe1ff */
[----:B-1----:R-:W-:Y:S01]  /*0180*/  MOV R2, UR24 ;  /* 0x0000001800027c02 */ /* 0x002fe20008000f00 */
[----:B------:R-:W-:Y:S01]  /*0190*/  UIMAD.WIDE UR6, UR20, 0x8, UR26 ;  /* 0x00000008140678a5 */ /* 0x000fe2000f8e021a */
[----:B------:R-:W-:Y:S01]  /*01a0*/  MOV R3, UR25 ;  /* 0x0000001900037c02 */ /* 0x000fe20008000f00 */
[----:B------:R-:W-:Y:S02]  /*01b0*/  UIMAD.WIDE UR8, UR20, 0xc, UR26 ;  /* 0x0000000c140878a5 */ /* 0x000fe4000f8e021a */
[----:B------:R-:W-:Y:S01]  /*01c0*/  UIMAD.WIDE UR10, UR20, 0x10, UR26 ;  /* 0x00000010140a78a5 */ /* 0x000fe2000f8e021a */
[----:B------:R-:W-:Y:S01]  /*01d0*/  IMAD.WIDE.U32 R2, R13, 0x4, R2 ;  /* 0x000000040d027825 */ /* 0x000fe200078e0002 */
[----:B------:R-:W-:Y:S02]  /*01e0*/  UIMAD.WIDE UR12, UR20, 0x14, UR26 ;  /* 0x00000014140c78a5 */ /* 0x000fe4000f8e021a */
[----:B------:R-:W-:Y:S01]  /*01f0*/  UIMAD.WIDE UR14, UR20, 0x18, UR26 ;  /* 0x00000018140e78a5 */ /* 0x000fe2000f8e021a */
[----:B------:R-:W-:Y:S01]  /*0200*/  IADD3 R2, P0, PT, R2, 0x10, RZ ;  /* 0x0000001002027810 */ /* 0x000fe20007f1e0ff */
[----:B------:R-:W-:-:S03]  /*0210*/  UIMAD.WIDE UR16, UR20, 0x1c, UR26 ;  /* 0x0000001c141078a5 */ /* 0x000fc6000f8e021a */
[----:B------:R-:W-:-:S09]  /*0220*/  IADD3.X R3, PT, PT, RZ, R3, RZ, P0, !PT ;  /* 0x00000003ff037210 */ /* 0x000fd200007fe4ff */
.L_x_1:
[----:B------:R-:W-:Y:S01]  /*0230*/  UIMAD.WIDE UR22, UR20, 0x4, UR26 ;  /* 0x00000004141678a5 */ /* 0x000fe2000f8e021a */
[----:B------:R-:W-:Y:S02]  /*0240*/  IMAD.MOV.U32 R23, RZ, RZ, 0x4 ;  /* 0x00000004ff177424 */ /* 0x000fe400078e00ff */
[----:B------:R-:W-:Y:S01]  /*0250*/  HFMA2 R11, -RZ, RZ, 0, 2.384185791015625e-07 ;  /* 0x00000004ff0b7431 */ /* 0x000fe200000001ff */
[----:B------:R-:W-:Y:S01]  /*0260*/  MOV R25, 0x4 ;  /* 0x0000000400197802 */ /* 0x000fe20000000f00 */
[----:B0-----:R-:W2:Y:S01]  /*0270*/  LDG.E R21, desc[UR18][R2.64+-0x10] ;  /* 0xfffff01202157981 */ /* 0x001ea2000c1e1900 */
[C---:B------:R-:W-:Y:S01]  /*0280*/  IMAD.WIDE R22, R14.reuse, R23, UR26 ;  /* 0x0000001a0e167e25 */ /* 0x040fe2000f8e0217 */
[----:B------:R-:W-:Y:S02]  /*0290*/  MOV R8, UR22 ;  /* 0x0000001600087c02 */ /* 0x000fe40008000f00 */
[----:B------:R-:W-:Y:S01]  /*02a0*/  MOV R9, UR23 ;  /* 0x0000001700097c02 */ /* 0x000fe20008000f00 */
[----:B------:R-:W3:Y:S02]  /*02b0*/  LDG.E R19, desc[UR18][R2.64+-0xc] ;  /* 0xfffff41202137981 */ /* 0x000ee4000c1e1900 */
[----:B------:R-:W-:-:S02]  /*02c0*/  IMAD.WIDE R8, R14, 0x4, R8 ;  /* 0x000000040e087825 */ /* 0x000fc400078e0208 */
[----:B------:R-:W2:Y:S01]  /*02d0*/  LDG.E R22, desc[UR18][R22.64] ;  /* 0x0000001216167981 */ /* 0x000ea2000c1e1900 */
[----:B------:R-:W-:Y:S01]  /*02e0*/  MOV R5, 0x4 ;  /* 0x0000000400057802 */ /* 0x000fe20000000f00 */
[C---:B------:R-:W-:Y:S02]  /*02f0*/  IMAD.WIDE R24, R14.reuse, R25, UR6 ;  /* 0x000000060e187e25 */ /* 0x040fe4000f8e0219 */
[----:B------:R0:W3:Y:S02]  /*0300*/  LDG.E R20, desc[UR18][R8.64] ;  /* 0x0000001208147981 */ /* 0x0000e4000c1e1900 */
[----:B------:R-:W-:Y:S02]  /*0310*/  IMAD.WIDE R10, R14, R11, UR8 ;  /* 0x000000080e0a7e25 */ /* 0x000fe4000f8e020b */
[----:B------:R-:W4:Y:S04]  /*0320*/  LDG.E R18, desc[UR18][R24.64] ;  /* 0x0000001218127981 */ /* 0x000f28000c1e1900 */
[----:B------:R-:W4:Y:S01]  /*0330*/  LDG.E R17, desc[UR18][R2.64+-0x8] ;  /* 0xfffff81202117981 */ /* 0x000f22000c1e1900 */
[----:B0-----:R-:W-:-:S02]  /*0340*/  HFMA2 R9, -RZ, RZ, 0, 2.384185791015625e-07 ;  /* 0x00000004ff097431 */ /* 0x001fc400000001ff */
[----:B------:R-:W-:Y:S01]  /*0350*/  IMAD.MOV.U32 R7, RZ, RZ, 0x4 ;  /* 0x00000004ff077424 */ /* 0x000fe200078e00ff */
[----:B------:R0:W5:Y:S01]  /*0360*/  LDG.E R16, desc[UR18][R10.64] ;  /* 0x000000120a107981 */ /* 0x000162000c1e1900 */
[----:B------:R-:W-:-:S03]  /*0370*/  IMAD.WIDE R4, R14, R5, UR10 ;  /* 0x0000000a0e047e25 */ /* 0x000fc6000f8e0205 */
[----:B------:R-:W5:Y:S01]  /*0380*/  LDG.E R15, desc[UR18][R2.64+-0x4] ;  /* 0xfffffc12020f7981 */ /* 0x000f62000c1e1900 */
[C---:B------:R-:W-:Y:S01]  /*0390*/  IMAD.WIDE R6, R14.reuse, R7, UR12 ;  /* 0x0000000c0e067e25 */ /* 0x040fe2000f8e0207 */
[----:B------:R-:W-:Y:S02]  /*03a0*/  MOV R27, 0x4 ;  /* 0x00000004001b7802 */ /* 0x000fe40000000f00 */
[----:B------:R1:W5:Y:S01]  /*03b0*/  LDG.E R4, desc[UR18][R4.64] ;  /* 0x0000001204047981 */ /* 0x000362000c1e1900 */
[----:B------:R-:W-:-:S03]  /*03c0*/  IMAD.WIDE R8, R14, R9, UR14 ;  /* 0x0000000e0e087e25 */ /* 0x000fc6000f8e0209 */
[----:B------:R-:W5:Y:S01]  /*03d0*/  LDG.E R23, desc[UR18][R2.64] ;  /* 0x0000001202177981 */ /* 0x000f62000c1e1900 */
[----:B0-----:R-:W-:-:S03]  /*03e0*/  IMAD.WIDE R10, R14, R27, UR16 ;  /* 0x000000100e0a7e25 */ /* 0x001fc6000f8e021b */
[----:B------:R-:W5:Y:S04]  /*03f0*/  LDG.E R7, desc[UR18][R6.64] ;  /* 0x0000001206077981 */ /* 0x000f68000c1e1900 */
[----:B------:R-:W5:Y:S04]  /*0400*/  LDG.E R24, desc[UR18][R2.64+0x4] ;  /* 0x0000041202187981 */ /* 0x000f68000c1e1900 */
[----:B------:R-:W5:Y:S04]  /*0410*/  LDG.E R8, desc[UR18][R8.64] ;  /* 0x0000001208087981 */ /* 0x000f68000c1e1900 */
[----:B------:R-:W5:Y:S04]  /*0420*/  LDG.E R25, desc[UR18][R2.64+0x8] ;  /* 0x0000081202197981 */ /* 0x000f68000c1e1900 */
[----:B------:R-:W5:Y:S04]  /*0430*/  LDG.E R10, desc[UR18][R10.64] ;  /* 0x000000120a0a7981 */ /* 0x000f68000c1e1900 */
[----:B------:R0:W5:Y:S01]  /*0440*/  LDG.E R27, desc[UR18][R2.64+0xc] ;  /* 0x00000c12021b7981 */ /* 0x000162000c1e1900 */
[----:B------:R-:W-:-:S04]  /*0450*/  UIADD3 UR5, UPT, UPT, UR5, 0x8, URZ ;  /* 0x0000000805057890 */ /* 0x000fc8000fffe0ff */
[----:B------:R-:W-:Y:S01]  /*0460*/  UISETP.NE.AND UP0, UPT, UR5, URZ, UPT ;  /* 0x000000ff0500728c */ /* 0x000fe2000bf05270 */
[----:B-1----:R-:W-:Y:S02]  /*0470*/  MOV R5, UR20 ;  /* 0x0000001400057c02 */ /* 0x002fe40008000f00 */
[----:B0-----:R-:W-:Y:S02]  /*0480*/  IADD3 R2, P0, PT, R2, 0x20, RZ ;  /* 0x0000002002027810 */ /* 0x001fe40007f1e0ff */
[----:B------:R-:W-:Y:S02]  /*0490*/  LEA R14, R5, R14, 0x3 ;  /* 0x0000000e050e7211 */ /* 0x000fe400078e18ff */
[----:B------:R-:W-:Y:S01]  /*04a0*/  IADD3.X R3, PT, PT, RZ, R3, RZ, P0, !PT ;  /* 0x00000003ff037210 */ /* 0x000fe200007fe4ff */
[----:B--2---:R-:W-:-:S04]  /*04b0*/  FFMA R22, R21, R22, R12 ;  /* 0x0000001615167223 */ /* 0x004fc8000000000c */
[----:B---3--:R-:W-:-:S04]  /*04c0*/  FFMA R20, R19, R20, R22 ;  /* 0x0000001413147223 */ /* 0x008fc80000000016 */
[----:B----4-:R-:W-:-:S04]  /*04d0*/  FFMA R18, R17, R18, R20 ;  /* 0x0000001211127223 */ /* 0x010fc80000000014 */
[----:B-----5:R-:W-:-:S04]  /*04e0*/  FFMA R16, R15, R16, R18 ;  /* 0x000000100f107223 */ /* 0x020fc80000000012 */
[----:B------:R-:W-:-:S04]  /*04f0*/  FFMA R23, R23, R4, R16 ;  /* 0x0000000417177223 */ /* 0x000fc80000000010 */
[----:B------:R-:W-:-:S04]  /*0500*/  FFMA R24, R24, R7, R23 ;  /* 0x0000000718187223 */ /* 0x000fc80000000017 */
[----:B------:R-:W-:-:S04]  /*0510*/  FFMA R8, R25, R8, R24 ;  /* 0x0000000819087223 */ /* 0x000fc80000000018 */
[----:B------:R-:W-:Y:S01]  /*0520*/  FFMA R12, R27, R10, R8 ;  /* 0x0000000a1b0c7223 */ /* 0x000fe20000000008 */
[----:B------:R-:W-:Y:S06]  /*0530*/  BRA.U UP0, `(.L_x_1) ;  /* 0xfffffffd003c7547 */ /* 0x000fec000b83ffff */
.L_x_0:
[----:B------:R-:W-:-:S04]  /*0540*/  ULOP3.LUT UR6, UR20, 0x7, URZ, 0xc0, !UPT ;  /* 0x0000000714067892 */ /* 0x000fc8000f8ec0ff */
[----:B------:R-:W-:-:S09]  /*0550*/  UISETP.NE.AND UP0, UPT, UR6, URZ, UPT ;  /* 0x000000ff0600728c */ /* 0x000fd2000bf05270 */
[----:B------:R-:W-:Y:S05]  /*0560*/  BRA.U !UP0, `(.L_x_2) ;  /* 0x0000000508387547 */ /* 0x000fea000b800000 */
[----:B------:R-:W-:Y:S02]  /*0570*/  UISETP.GE.U32.AND UP0, UPT, UR6, 0x4, UPT ;  /* 0x000000040600788c */ /* 0x000fe4000bf06070 */
[----:B------:R-:W-:-:S04]  /*0580*/  ULOP3.LUT UR5, UR20, 0x3, URZ, 0xc0, !UPT ;  /* 0x0000000314057892 */ /* 0x000fc8000f8ec0ff */
[----:B------:R-:W-:-:S03]  /*0590*/  UISETP.NE.AND UP1, UPT, UR5, URZ, UPT ;  /* 0x000000ff0500728c */ /* 0x000fc6000bf25270 */
[----:B------:R-:W-:Y:S08]  /*05a0*/  BRA.U !UP0, `(.L_x_3) ;  /* 0x00000001087c7547 */ /* 0x000ff0000b800000 */
[----:B------:R-:W1:Y:S01]  /*05b0*/  LDC.64 R6, c[0x0][0x388] ;  /* 0x0000e200ff067b82 */ /* 0x000e620000000a00 */
[----:B------:R-:W2:Y:S01]  /*05c0*/  LDCU.64 UR6, c[0x0][0x380] ;  /* 0x00007000ff0677ac */ /* 0x000ea20008000a00 */
[----:B------:R-:W-:Y:S01]  /*05d0*/  IMAD.U32 R9, RZ, RZ, UR4 ;  /* 0x00000004ff097e24 */ /* 0x000fe2000f8e00ff */
[C---:B------:R-:W-:Y:S02]  /*05e0*/  IADD3 R3, PT, PT, R13.reuse, UR4, RZ ;  /* 0x000000040d037c10 */ /* 0x040fe4000fffe0ff */
[----:B------:R-:W-:Y:S01]  /*05f0*/  IADD3 R10, P0, PT, R13, UR4, RZ ;  /* 0x000000040d0a7c10 */ /* 0x000fe2000ff1e0ff */
[----:B------:R-:W-:Y:S01]  /*0600*/  IMAD R9, R9, UR20, R0 ;  /* 0x0000001409097c24 */ /* 0x000fe2000f8e0200 */
[----:B------:R-:W-:Y:S01]  /*0610*/  MOV R11, UR20 ;  /* 0x00000014000b7c02 */ /* 0x000fe20008000f00 */
[----:B------:R-:W3:Y:S01]  /*0620*/  LDC.64 R4, c[0x0][0x380] ;  /* 0x0000e000ff047b82 */ /* 0x000ee20000000a00 */
[----:B------:R-:W-:Y:S01]  /*0630*/  MOV R15, UR20 ;  /* 0x00000014000f7c02 */ /* 0x000fe20008000f00 */
[----:B-1----:R-:W-:Y:S01]  /*0640*/  IMAD.WIDE R6, R9, 0x4, R6 ;  /* 0x0000000409067825 */ /* 0x002fe200078e0206 */
[----:B------:R-:W-:-:S05]  /*0650*/  MOV R9, UR20 ;  /* 0x0000001400097c02 */ /* 0x000fca0008000f00 */
[----:B------:R-:W-:Y:S02]  /*0660*/  IMAD.WIDE R8, R9, 0x4, R6 ;  /* 0x0000000409087825 */ /* 0x000fe400078e0206 */
[----:B0-----:R-:W4:Y:S02]  /*0670*/  LDG.E R6, desc[UR18][R6.64] ;  /* 0x0000001206067981 */ /* 0x001f24000c1e1900 */
[----:B---3--:R-:W-:Y:S01]  /*0680*/  IMAD.WIDE.U32 R4, R3, 0x4, R4 ;  /* 0x0000000403047825 */ /* 0x008fe200078e0004 */
[----:B------:R-:W-:Y:S01]  /*0690*/  IADD3.X R3, PT, PT, RZ, RZ, RZ, P0, !PT ;  /* 0x000000ffff037210 */ /* 0x000fe200007fe4ff */
[----:B------:R-:W3:Y:S01]  /*06a0*/  LDG.E R17, desc[UR18][R8.64] ;  /* 0x0000001208117981 */ /* 0x000ee2000c1e1900 */
[----:B--2---:R-:W-:-:S03]  /*06b0*/  LEA R2, P0, R10, UR6, 0x2 ;  /* 0x000000060a027c11 */ /* 0x004fc6000f8010ff */
[----:B------:R-:W4:Y:S01]  /*06c0*/  LDG.E R5, desc[UR18][R4.64] ;  /* 0x0000001204057981 */ /* 0x000f22000c1e1900 */
[----:B------:R-:W-:Y:S01]  /*06d0*/  LEA.HI.X R3, R10, UR7, R3, 0x2, P0 ;  /* 0x000000070a037c11 */ /* 0x000fe200080f1403 */
[----:B------:R-:W-:-:S04]  /*06e0*/  IMAD.WIDE R10, R11, 0x4, R8 ;  /* 0x000000040b0a7825 */ /* 0x000fc800078e0208 */
[----:B------:R-:W3:Y:S01]  /*06f0*/  LDG.E R16, desc[UR18][R2.64+0x4] ;  /* 0x0000041202107981 */ /* 0x000ee2000c1e1900 */
[----:B------:R-:W-:-:S03]  /*0700*/  IMAD.WIDE R14, R15, 0x4, R10 ;  /* 0x000000040f0e7825 */ /* 0x000fc600078e020a */
[----:B------:R-:W2:Y:S04]  /*0710*/  LDG.E R19, desc[UR18][R10.64] ;  /* 0x000000120a137981 */ /* 0x000ea8000c1e1900 */
[----:B------:R-:W2:Y:S04]  /*0720*/  LDG.E R18, desc[UR18][R2.64+0x8] ;  /* 0x0000081202127981 */ /* 0x000ea8000c1e1900 */
[----:B------:R-:W5:Y:S04]  /*0730*/  LDG.E R20, desc[UR18][R2.64+0xc] ;  /* 0x00000c1202147981 */ /* 0x000f68000c1e1900 */
[----:B------:R-:W5:Y:S01]  /*0740*/  LDG.E R14, desc[UR18][R14.64] ;  /* 0x000000120e0e7981 */ /* 0x000f62000c1e1900 */
[----:B------:R-:W-:Y:S01]  /*0750*/  UIADD3 UR4, UPT, UPT, UR4, 0x4, URZ ;  /* 0x0000000404047890 */ /* 0x000fe2000fffe0ff */
[----:B----4-:R-:W-:-:S04]  /*0760*/  FFMA R5, R5, R6, R12 ;  /* 0x0000000605057223 */ /* 0x010fc8000000000c */
[----:B---3--:R-:W-:-:S04]  /*0770*/  FFMA R5, R16, R17, R5 ;  /* 0x0000001110057223 */ /* 0x008fc80000000005 */
[----:B--2---:R-:W-:-:S04]  /*0780*/  FFMA R5, R18, R19, R5 ;  /* 0x0000001312057223 */ /* 0x004fc80000000005 */
[----:B-----5:R-:W-:-:S07]  /*0790*/  FFMA R12, R20, R14, R5 ;  /* 0x0000000e140c7223 */ /* 0x020fce0000000005 */
.L_x_3:
[----:B------:R-:W-:Y:S05]  /*07a0*/  BRA.U !UP1, `(.L_x_2) ;  /* 0x0000000109a87547 */ /* 0x000fea000b800000 */
[----:B------:R-:W-:Y:S01]  /*07b0*/  UISETP.NE.AND UP0, UPT, UR5, 0x1, UPT ;  /* 0x000000010500788c */ /* 0x000fe2000bf05270 */
[----:B------:R-:W-:Y:S01]  /*07c0*/  MOV R7, UR4 ;  /* 0x0000000400077c02 */ /* 0x000fe20008000f00 */
[----:B------:R-:W-:Y:S02]  /*07d0*/  ULOP3.LUT UR5, UR20, 0x1, URZ, 0xc0, !UPT ;  /* 0x0000000114057892 */ /* 0x000fe4000f8ec0ff */
[----:B------:R-:W-:Y:S02]  /*07e0*/  MOV R15, UR20 ;  /* 0x00000014000f7c02 */ /* 0x000fe40008000f00 */
[----:B------:R-:W-:Y:S01]  /*07f0*/  UISETP.NE.U32.AND UP1, UPT, UR5, 0x1, UPT ;  /* 0x000000010500788c */ /* 0x000fe2000bf25070 */
[----:B------:R-:W-:-:S04]  /*0800*/  PLOP3.LUT P1, PT, PT, PT, UP0, 0x80, 0x8 ;  /* 0x000000000008781c */ /* 0x000fc80003f2f008 */
[----:B------:R-:W1:Y:S01]  /*0810*/  @UP0 LDCU.128 UR8, c[0x0][0x380] ;  /* 0x00007000ff0807ac */ /* 0x000e620008000c00 */
[----:B------:R-:W-:Y:S01]  /*0820*/  PLOP3.LUT P0, PT, PT, PT, UP1, 0x80, 0x8 ;  /* 0x000000000008781c */ /* 0x000fe20003f0f018 */
[----:B------:R-:W2:Y:S04]  /*0830*/  @UP0 LDCU.64 UR6, c[0x0][0x380] ;  /* 0x00007000ff0607ac */ /* 0x000ea80008000a00 */
[----:B------:R-:W3:Y:S03]  /*0840*/  @!UP1 LDCU.128 UR12, c[0x0][0x380] ;  /* 0x00007000ff0c97ac */ /* 0x000ee60008000c00 */
[C---:B------:R-:W-:Y:S02]  /*0850*/  @P1 IADD3 R3, PT, PT, R13.reuse, UR4, RZ ;  /* 0x000000040d031c10 */ /* 0x040fe4000fffe0ff */
[----:B------:R-:W-:Y:S01]  /*0860*/  @P1 IADD3 R6, P2, PT, R13, UR4, RZ ;  /* 0x000000040d061c10 */ /* 0x000fe2000ff5e0ff */
[----:B------:R-:W-:Y:S01]  /*0870*/  @UP0 UIADD3 UR4, UPT, UPT, UR4, 0x2, URZ ;  /* 0x0000000204040890 */ /* 0x000fe2000fffe0ff */
[----:B-1----:R-:W-:Y:S01]  /*0880*/  MOV R11, UR9 ;  /* 0x00000009000b7c02 */ /* 0x002fe20008000f00 */
[----:B------:R-:W-:Y:S01]  /*0890*/  IMAD.U32 R10, RZ, RZ, UR8 ;  /* 0x00000008ff0a7e24 */ /* 0x000fe2000f8e00ff */
[----:B------:R-:W-:-:S02]  /*08a0*/  MOV R4, UR10 ;  /* 0x0000000a00047c02 */ /* 0x000fc40008000f00 */
[----:B------:R-:W-:Y:S01]  /*08b0*/  MOV R5, UR11 ;  /* 0x0000000b00057c02 */ /* 0x000fe20008000f00 */
[----:B------:R-:W-:-:S04]  /*08c0*/  @P1 IMAD.WIDE.U32 R10, R3, 0x4, R10 ;  /* 0x00000004030a1825 */ /* 0x000fc800078e000a */
[----:B------:R-:W-:Y:S01]  /*08d0*/  @P1 IMAD R3, R7, UR20, R0 ;  /* 0x0000001407031c24 */ /* 0x000fe2000f8e0200 */
[----:B------:R-:W-:Y:S01]  /*08e0*/  @P1 IADD3.X R7, PT, PT, RZ, RZ, RZ, P2, !PT ;  /* 0x000000ffff071210 */ /* 0x000fe200017fe4ff */
[----:B------:R-:W-:Y:S01]  /*08f0*/  IMAD.U32 R19, RZ, RZ, UR4 ;  /* 0x00000004ff137e24 */ /* 0x000fe2000f8e00ff */
[C---:B--2---:R-:W-:Y:S01]  /*0900*/  @P1 LEA R2, P2, R6.reuse, UR6, 0x2 ;  /* 0x0000000606021c11 */ /* 0x044fe2000f8410ff */
[----:B------:R-:W-:Y:S01]  /*0910*/  @P1 IMAD.WIDE R4, R3, 0x4, R4 ;  /* 0x0000000403041825 */ /* 0x000fe200078e0204 */
[----:B------:R-:W-:Y:S01]  /*0920*/  @!P0 IADD3 R17, PT, PT, R13, UR4, RZ ;  /* 0x000000040d118c10 */ /* 0x000fe2000fffe0ff */
[----:B0-----:R-:W2:Y:S01]  /*0930*/  @P1 LDG.E R11, desc[UR18][R10.64] ;  /* 0x000000120a0b1981 */ /* 0x001ea2000c1e1900 */
[----:B------:R-:W-:Y:S01]  /*0940*/  @P1 LEA.HI.X R3, R6, UR7, R7, 0x2, P2 ;  /* 0x0000000706031c11 */ /* 0x000fe200090f1407 */
[----:B------:R-:W-:Y:S01]  /*0950*/  @!P0 IMAD R19, R19, UR20, R0 ;  /* 0x0000001413138c24 */ /* 0x000fe2000f8e0200 */
[----:B---3--:R-:W-:Y:S01]  /*0960*/  MOV R6, UR12 ;  /* 0x0000000c00067c02 */ /* 0x008fe20008000f00 */
[----:B------:R-:W-:Y:S01]  /*0970*/  @P1 IMAD.WIDE R14, R15, 0x4, R4 ;  /* 0x000000040f0e1825 */ /* 0x000fe200078e0204 */
[----:B------:R-:W-:Y:S01]  /*0980*/  MOV R7, UR13 ;  /* 0x0000000d00077c02 */ /* 0x000fe20008000f00 */
[----:B------:R-:W2:Y:S01]  /*0990*/  @P1 LDG.E R4, desc[UR18][R4.64] ;  /* 0x0000001204041981 */ /* 0x000ea2000c1e1900 */
[----:B------:R-:W-:-:S02]  /*09a0*/  MOV R8, UR14 ;  /* 0x0000000e00087c02 */ /* 0x000fc40008000f00 */
[----:B------:R-:W-:Y:S01]  /*09b0*/  MOV R9, UR15 ;  /* 0x0000000f00097c02 */ /* 0x000fe20008000f00 */
[----:B------:R-:W-:Y:S01]  /*09c0*/  @!P0 IMAD.WIDE.U32 R6, R17, 0x4, R6 ;  /* 0x0000000411068825 */ /* 0x000fe200078e0006 */
[----:B------:R-:W3:Y:S03]  /*09d0*/  @P1 LDG.E R14, desc[UR18][R14.64] ;  /* 0x000000120e0e1981 */ /* 0x000ee6000c1e1900 */
[----:B------:R-:W-:Y:S01]  /*09e0*/  @!P0 IMAD.WIDE R8, R19, 0x4, R8 ;  /* 0x0000000413088825 */ /* 0x000fe200078e0208 */
[----:B------:R-:W3:Y:S04]  /*09f0*/  @P1 LDG.E R2, desc[UR18][R2.64+0x4] ;  /* 0x0000041202021981 */ /* 0x000ee8000c1e1900 */
[----:B------:R-:W4:Y:S04]  /*0a00*/  @!P0 LDG.E R7, desc[UR18][R6.64] ;  /* 0x0000001206078981 */ /* 0x000f28000c1e1900 */
[----:B------:R-:W4:Y:S01]  /*0a10*/  @!P0 LDG.E R8, desc[UR18][R8.64] ;  /* 0x0000001208088981 */ /* 0x000f22000c1e1900 */
[----:B--2---:R-:W-:-:S04]  /*0a20*/  @P1 FFMA R11, R11, R4, R12 ;  /* 0x000000040b0b1223 */ /* 0x004fc8000000000c */
[----:B---3--:R-:W-:-:S04]  /*0a30*/  @P1 FFMA R12, R2, R14, R11 ;  /* 0x0000000e020c1223 */ /* 0x008fc8000000000b */
[----:B----4-:R-:W-:-:S07]  /*0a40*/  @!P0 FFMA R12, R7, R8, R12 ;  /* 0x00000008070c8223 */ /* 0x010fce000000000c */
.L_x_2:
[----:B------:R-:W1:Y:S01]  /*0a50*/  LDC.64 R2, c[0x0][0x390] ;  /* 0x0000e400ff027b82 */ /* 0x000e620000000a00 */
[----:B------:R-:W-:-:S05]  /*0a60*/  IADD3 R13, PT, PT, R0, R13, RZ ;  /* 0x0000000d000d7210 */ /* 0x000fca0007ffe0ff */
[----:B-1----:R-:W-:-:S05]  /*0a70*/  IMAD.WIDE R2, R13, 0x4, R2 ;  /* 0x000000040d027825 */ /* 0x002fca00078e0202 */
[----:B0-----:R-:W-:Y:S01]  /*0a80*/  STG.E desc[UR18][R2.64], R12 ;  /* 0x0000000c02007986 */ /* 0x001fe2000c101912 */
[----:B------:R-:W-:Y:S05]  /*0a90*/  EXIT ;  /* 0x000000000000794d */ /* 0x000fea0003800000 */
.L_x_4:
[----:B------:R-:W-:-:S00]  /*0aa0*/  BRA `(.L_x_4) ;  /* 0xfffffffc00fc7947 */ /* 0x000fc0000383ffff */
[----:B------:R-:W-:-:S00]  /*0ab0*/  NOP ;  /* 0x0000000000007918 */ /* 0x000fc00000000000 */
        /* <DEDUP_REMOVED lines=12> */
.L_x_5:


//--------------------- .nv.shared.reserved.0     --------------------------
	.section	.nv.shared.reserved.0,"aw",@nobits
	.weak		__nv_reservedSMEM_offset_0_alias
	.size		__nv_reservedSMEM_offset_0_alias, 0, 64
	.other		__nv_reservedSMEM_offset_0_alias,@"STO_CUDA_RESERVED_SHARED STV_DEFAULT"
__nv_reservedSMEM_offset_0_alias:
	.zero		0
	.zero		64


//--------------------- .nv.constant0._Z8d_MatMulPfS_S_i --------------------------
	.section	.nv.constant0._Z8d_MatMulPfS_S_i,"a",@progbits
	.sectionflags	@""
	.align	4
.nv.constant0._Z8d_MatMulPfS_S_i:
	.zero		924


//--------------------- SYMBOLS --------------------------

	.type		.nv.reservedSmem.offset0,@object
	.size		.nv.reservedSmem.offset0,0x4
